//
// Generated by NVIDIA NVVM Compiler
//
// Compiler Build ID: CL-36424714
// Cuda compilation tools, release 13.0, V13.0.88
// Based on NVVM 20.0.0
//

.version 9.0
.target sm_100
.address_size 64

	// .globl	_Z9say_hellov
.extern .func  (.param .b32 func_retval0) vprintf
(
	.param .b64 vprintf_param_0,
	.param .b64 vprintf_param_1
)
;
.global .align 1 .b8 $str[22] = {72, 101, 108, 108, 111, 32, 102, 114, 111, 109, 32, 116, 104, 114, 101, 97, 100, 32, 37, 100, 10};

.visible .entry _Z9say_hellov()
{
	.local .align 8 .b8 	__local_depot0[8];
	.reg .b64 	%SP;
	.reg .b64 	%SPL;
	.reg .b32 	%r<4>;
	.reg .b64 	%rd<5>;

	mov.u64 	%SPL, __local_depot0;
	cvta.local.u64 	%SP, %SPL;
	add.u64 	%rd1, %SP, 0;
	add.u64 	%rd2, %SPL, 0;
	mov.u32 	%r1, %tid.x;
	st.local.u32 	[%rd2], %r1;
	mov.u64 	%rd3, $str;
	cvta.global.u64 	%rd4, %rd3;
	{ // callseq 0, 0
	.param .b64 param0;
	st.param.b64 	[param0], %rd4;
	.param .b64 param1;
	st.param.b64 	[param1], %rd1;
	.param .b32 retval0;
	call.uni (retval0), 
	vprintf, 
	(
	param0, 
	param1
	);
	ld.param.b32 	%r2, [retval0];
	} // callseq 0
	ret;

}


// ===== COMPILED SASS (sm_100) =====

	.target	sm_100

	.elftype	@"ET_EXEC"


//--------------------- .note.nv.tkinfo           --------------------------
	.section	.note.nv.tkinfo,"",@"SHT_NOTE"
	.sectionflags	@"SHF_NOTE_NV_TKINFO"
	.tkinfo
        /*0018*/ 	.word	0x00000002
        /*0030*/ 	.string	""
        /*0030*/ 	.string	"ptxas"
        /*0030*/ 	.string	"Cuda compilation tools, release 13.0, V13.0.88"
        /*0030*/ 	.string	"Build cuda_13.0.r13.0/compiler.36424714_0"
        /*0030*/ 	.string	"-arch sm_100 -m 64 "



//--------------------- .note.nv.cuinfo           --------------------------
	.section	.note.nv.cuinfo,"",@"SHT_NOTE"
	.sectionflags	@"SHF_NOTE_NV_CUINFO"
        /*0018*/ 	.short	0x0002
        /*001a*/ 	.short	0x0064
        /*001c*/ 	.short	0x0082
	.zero		2


//--------------------- .nv.info                  --------------------------
	.section	.nv.info,"",@"SHT_CUDA_INFO"
	.align	4


	//----- nvinfo : EIATTR_REGCOUNT
	.align		4
        /*0000*/ 	.byte	0x04, 0x2f
        /*0002*/ 	.short	(.L_2 - .L_1)
	.align		4
.L_1:
        /*0004*/ 	.word	index@(_Z9say_hellov)
        /*0008*/ 	.word	0x00000018


	//----- nvinfo : EIATTR_FRAME_SIZE
	.align		4
.L_2:
        /*000c*/ 	.byte	0x04, 0x11
        /*000e*/ 	.short	(.L_4 - .L_3)
	.align		4
.L_3:
        /*0010*/ 	.word	index@(_Z9say_hellov)
        /*0014*/ 	.word	0x00000008


	//----- nvinfo : EIATTR_MIN_STACK_SIZE
	.align		4
.L_4:
        /*0018*/ 	.byte	0x04, 0x12
        /*001a*/ 	.short	(.L_6 - .L_5)
	.align		4
.L_5:
        /*001c*/ 	.word	index@(_Z9say_hellov)
        /*0020*/ 	.word	0x00000008
.L_6:


//--------------------- .nv.compat                --------------------------
	.section	.nv.compat,"",@"SHT_CUDA_COMPAT_INFO"
	.align	4
        /*0000*/ 	.byte	0x02, 0x09, 0x00, 0x00, 0x02, 0x02, 0x01, 0x00, 0x02, 0x05, 0x05, 0x00, 0x03, 0x07, 0x01, 0x01
        /*0010*/ 	.byte	0x02, 0x03, 0x00, 0x00, 0x02, 0x06, 0x01, 0x00, 0x04, 0x0b, 0x08, 0x00, 0x09, 0x00, 0x00, 0x00
        /*0020*/ 	.byte	0x00, 0x00, 0x00, 0x00


//--------------------- .nv.info._Z9say_hellov    --------------------------
	.section	.nv.info._Z9say_hellov,"",@"SHT_CUDA_INFO"
	.sectionflags	@""
	.align	4


	//----- nvinfo : EIATTR_CUDA_API_VERSION
	.align		4
        /*0000*/ 	.byte	0x04, 0x37
        /*0002*/ 	.short	(.L_8 - .L_7)
.L_7:
        /*0004*/ 	.word	0x00000082


	//----- nvinfo : EIATTR_SPARSE_MMA_MASK
	.align		4
.L_8:
        /*0008*/ 	.byte	0x03, 0x50
        /*000a*/ 	.short	0x0000


	//----- nvinfo : EIATTR_MAXREG_COUNT
	.align		4
        /*000c*/ 	.byte	0x03, 0x1b
        /*000e*/ 	.short	0x00ff


	//----- nvinfo : EIATTR_EXTERNS
	.align		4
        /*0010*/ 	.byte	0x04, 0x0f
        /*0012*/ 	.short	(.L_10 - .L_9)


	//   ....[0]....
	.align		4
.L_9:
        /*0014*/ 	.word	index@(vprintf)


	//----- nvinfo : EIATTR_MERCURY_ISA_VERSION
	.align		4
.L_10:
        /*0018*/ 	.byte	0x03, 0x5f
        /*001a*/ 	.short	0x0101


	//----- nvinfo : EIATTR_VRC_CTA_INIT_COUNT
	.align		4
        /*001c*/ 	.byte	0x02, 0x4a
	.zero		1
	.zero		1


	//----- nvinfo : EIATTR_SYSCALL_OFFSETS
	.align		4
        /*0020*/ 	.byte	0x04, 0x46
        /*0022*/ 	.short	(.L_12 - .L_11)


	//   ....[0]....
.L_11:
        /*0024*/ 	.word	0x000000e0


	//----- nvinfo : EIATTR_EXIT_INSTR_OFFSETS
	.align		4
.L_12:
        /*0028*/ 	.byte	0x04, 0x1c
        /*002a*/ 	.short	(.L_14 - .L_13)


	//   ....[0]....
.L_13:
        /*002c*/ 	.word	0x000000f0


	//----- nvinfo : EIATTR_SW_WAR
	.align		4
.L_14:
        /*0030*/ 	.byte	0x04, 0x36
        /*0032*/ 	.short	(.L_16 - .L_15)
.L_15:
        /*0034*/ 	.word	0x00000008
.L_16:


//--------------------- .nv.callgraph             --------------------------
	.section	.nv.callgraph,"",@"SHT_CUDA_CALLGRAPH"
	.align	4
	.sectionentsize	8
	.align		4
        /*0000*/ 	.word	0x00000000
	.align		4
        /*0004*/ 	.word	0xffffffff
	.align		4
        /*0008*/ 	.word	index@(_Z9say_hellov)
	.align		4
        /*000c*/ 	.word	index@(vprintf)
	.align		4
        /*0010*/ 	.word	0x00000000
	.align		4
        /*0014*/ 	.word	0xfffffffe
	.align		4
        /*0018*/ 	.word	0x00000000
	.align		4
        /*001c*/ 	.word	0xfffffffd
	.align		4
        /*0020*/ 	.word	0x00000000
	.align		4
        /*0024*/ 	.word	0xfffffffc


//--------------------- .nv.constant4             --------------------------
	.section	.nv.constant4,"a",@progbits
	.align	8
	.align		8
.nv.constant4:
        /*0000*/ 	.dword	vprintf
	.align		8
        /*0008*/ 	.dword	$str


//--------------------- .text._Z9say_hellov       --------------------------
	.section	.text._Z9say_hellov,"ax",@progbits
	.align	128
        .global         _Z9say_hellov
        .type           _Z9say_hellov,@function
        .size           _Z9say_hellov,(.L_x_2 - _Z9say_hellov)
        .other          _Z9say_hellov,@"STO_CUDA_ENTRY STV_DEFAULT"
_Z9say_hellov:
.text._Z9say_hellov:
[----:B------:R-:W0:Y:S01]  /*0000*/  LDC R1, c[0x0][0x37c] ;  /* 0x0000df00ff017b82 */ /* 0x000e220000000800 */
[----:B------:R-:W1:Y:S01]  /*0010*/  S2R R8, SR_TID.X ;  /* 0x0000000000087919 */ /* 0x000e620000002100 */
[----:B0-----:R-:W-:Y:S01]  /*0020*/  VIADD R1, R1, 0xfffffff8 ;  /* 0xfffffff801017836 */ /* 0x001fe20000000000 */
[----:B------:R-:W-:Y:S01]  /*0030*/  MOV R0, 0x0 ;  /* 0x0000000000007802 */ /* 0x000fe20000000f00 */
[----:B------:R-:W0:Y:S04]  /*0040*/  LDCU UR4, c[0x0][0x2f8] ;  /* 0x00005f00ff0477ac */ /* 0x000e280008000800 */
[----:B------:R2:W3:Y:S01]  /*0050*/  LDC.64 R2, c[0x4][R0] ;  /* 0x0100000000027b82 */ /* 0x0004e20000000a00 */
[----:B------:R-:W4:Y:S01]  /*0060*/  LDCU.64 UR6, c[0x4][0x8] ;  /* 0x01000100ff0677ac */ /* 0x000f220008000a00 */
[----:B------:R-:W5:Y:S01]  /*0070*/  LDCU UR5, c[0x0][0x2fc] ;  /* 0x00005f80ff0577ac */ /* 0x000f620008000800 */
[----:B0-----:R-:W-:Y:S01]  /*0080*/  IADD3 R6, P0, PT, R1, UR4, RZ ;  /* 0x0000000401067c10 */ /* 0x001fe2000ff1e0ff */
[----:B----4-:R-:W-:Y:S01]  /*0090*/  IMAD.U32 R4, RZ, RZ, UR6 ;  /* 0x00000006ff047e24 */ /* 0x010fe2000f8e00ff */
[----:B------:R-:W-:-:S03]  /*00a0*/  MOV R5, UR7 ;  /* 0x0000000700057c02 */ /* 0x000fc60008000f00 */
[----:B-----5:R-:W-:Y:S01]  /*00b0*/  IMAD.X R7, RZ, RZ, UR5, P0 ;  /* 0x00000005ff077e24 */ /* 0x020fe200080e06ff */
[----:B-1----:R2:W-:Y:S07]  /*00c0*/  STL [R1], R8 ;  /* 0x0000000801007387 */ /* 0x0025ee0000100800 */
[----:B------:R-:W-:-:S07]  /*00d0*/  LEPC R20, `(.L_x_0) ;  /* 0x000000001014794e */ /* 0x000fce0000000000 */
[----:B--23--:R-:W-:Y:S05]  /*00e0*/  CALL.ABS.NOINC R2 ;  /* 0x0000000002007343 */ /* 0x00cfea0003c00000 */
.L_x_0:
[----:B------:R-:W-:Y:S05]  /*00f0*/  EXIT ;  /* 0x000000000000794d */ /* 0x000fea0003800000 */
.L_x_1:
[----:B------:R-:W-:-:S00]  /*0100*/  BRA `(.L_x_1) ;  /* 0xfffffffc00fc7947 */ /* 0x000fc0000383ffff */
[----:B------:R-:W-:-:S00]  /*0110*/  NOP ;  /* 0x0000000000007918 */ /* 0x000fc00000000000 */
        /* <DEDUP_REMOVED lines=14> */
.L_x_2:


//--------------------- .nv.global.init           --------------------------
	.section	.nv.global.init,"aw",@progbits
.nv.global.init:
	.type		$str,@object
	.size		$str,(.L_0 - $str)
$str:
        /*0000*/ 	.byte	0x48, 0x65, 0x6c, 0x6c, 0x6f, 0x20, 0x66, 0x72, 0x6f, 0x6d, 0x20, 0x74, 0x68, 0x72, 0x65, 0x61
        /*0010*/ 	.byte	0x64, 0x20, 0x25, 0x64, 0x0a, 0x00
.L_0:


//--------------------- .nv.shared.reserved.0     --------------------------
	.section	.nv.shared.reserved.0,"aw",@nobits
	.weak		__nv_reservedSMEM_offset_0_alias
	.size		__nv_reservedSMEM_offset_0_alias, 0, 64
	.other		__nv_reservedSMEM_offset_0_alias,@"STO_CUDA_RESERVED_SHARED STV_DEFAULT"
__nv_reservedSMEM_offset_0_alias:
	.zero		0
	.zero		64


//--------------------- .nv.constant0._Z9say_hellov --------------------------
	.section	.nv.constant0._Z9say_hellov,"a",@progbits
	.sectionflags	@""
	.align	4
.nv.constant0._Z9say_hellov:
	.zero		896


//--------------------- SYMBOLS --------------------------

	.type		.nv.reservedSmem.offset0,@object
	.size		.nv.reservedSmem.offset0,0x4
	.type		vprintf,@function
